//
// Generated by NVIDIA NVVM Compiler
//
// Compiler Build ID: CL-36424714
// Cuda compilation tools, release 13.0, V13.0.88
// Based on NVVM 20.0.0
//

.version 9.0
.target sm_100
.address_size 64

	// .globl	_Z6invertPiS_ii
.extern .func  (.param .b32 func_retval0) vprintf
(
	.param .b64 vprintf_param_0,
	.param .b64 vprintf_param_1
)
;
.global .align 1 .b8 $str[4] = {37, 100, 10};

.visible .entry _Z6invertPiS_ii(
	.param .u64 .ptr .align 1 _Z6invertPiS_ii_param_0,
	.param .u64 .ptr .align 1 _Z6invertPiS_ii_param_1,
	.param .u32 _Z6invertPiS_ii_param_2,
	.param .u32 _Z6invertPiS_ii_param_3
)
{
	.local .align 8 .b8 	__local_depot0[8];
	.reg .b64 	%SP;
	.reg .b64 	%SPL;
	.reg .pred 	%p<7>;
	.reg .b32 	%r<20>;
	.reg .b64 	%rd<12>;

	mov.u64 	%SPL, __local_depot0;
	cvta.local.u64 	%SP, %SPL;
	ld.param.u64 	%rd1, [_Z6invertPiS_ii_param_0];
	ld.param.u64 	%rd2, [_Z6invertPiS_ii_param_1];
	ld.param.u32 	%r5, [_Z6invertPiS_ii_param_2];
	ld.param.u32 	%r4, [_Z6invertPiS_ii_param_3];
	add.u64 	%rd3, %SP, 0;
	add.u64 	%rd4, %SPL, 0;
	mov.u32 	%r6, %tid.x;
	mov.u32 	%r7, %ctaid.x;
	mov.u32 	%r8, %ntid.x;
	mad.lo.s32 	%r9, %r7, %r8, %r6;
	mov.u32 	%r10, %tid.y;
	mov.u32 	%r11, %ctaid.y;
	mov.u32 	%r12, %ntid.y;
	mad.lo.s32 	%r2, %r11, %r12, %r10;
	st.local.u32 	[%rd4], %r5;
	mov.u64 	%rd5, $str;
	cvta.global.u64 	%rd6, %rd5;
	{ // callseq 0, 0
	.param .b64 param0;
	st.param.b64 	[param0], %rd6;
	.param .b64 param1;
	st.param.b64 	[param1], %rd3;
	.param .b32 retval0;
	call.uni (retval0), 
	vprintf, 
	(
	param0, 
	param1
	);
	ld.param.b32 	%r13, [retval0];
	} // callseq 0
	setp.lt.s32 	%p1, %r9, 1;
	add.s32 	%r15, %r5, -1;
	setp.ge.s32 	%p2, %r9, %r15;
	or.pred  	%p3, %p1, %p2;
	@%p3 bra 	$L__BB0_3;
	setp.eq.s32 	%p4, %r2, 0;
	add.s32 	%r16, %r4, -1;
	setp.ge.s32 	%p5, %r2, %r16;
	or.pred  	%p6, %p4, %p5;
	@%p6 bra 	$L__BB0_3;
	mad.lo.s32 	%r17, %r5, %r2, %r9;
	cvta.to.global.u64 	%rd7, %rd1;
	mul.wide.s32 	%rd8, %r17, 4;
	add.s64 	%rd9, %rd7, %rd8;
	ld.global.u32 	%r18, [%rd9];
	sub.s32 	%r19, 255, %r18;
	cvta.to.global.u64 	%rd10, %rd2;
	add.s64 	%rd11, %rd10, %rd8;
	st.global.u32 	[%rd11], %r19;
$L__BB0_3:
	ret;

}
	// .globl	_Z6smoothPiS_ii
.visible .entry _Z6smoothPiS_ii(
	.param .u64 .ptr .align 1 _Z6smoothPiS_ii_param_0,
	.param .u64 .ptr .align 1 _Z6smoothPiS_ii_param_1,
	.param .u32 _Z6smoothPiS_ii_param_2,
	.param .u32 _Z6smoothPiS_ii_param_3
)
{


	ret;

}
	// .globl	_Z6detectPiS_ii
.visible .entry _Z6detectPiS_ii(
	.param .u64 .ptr .align 1 _Z6detectPiS_ii_param_0,
	.param .u64 .ptr .align 1 _Z6detectPiS_ii_param_1,
	.param .u32 _Z6detectPiS_ii_param_2,
	.param .u32 _Z6detectPiS_ii_param_3
)
{


	ret;

}
	// .globl	_Z7enhancePiS_ii
.visible .entry _Z7enhancePiS_ii(
	.param .u64 .ptr .align 1 _Z7enhancePiS_ii_param_0,
	.param .u64 .ptr .align 1 _Z7enhancePiS_ii_param_1,
	.param .u32 _Z7enhancePiS_ii_param_2,
	.param .u32 _Z7enhancePiS_ii_param_3
)
{


	ret;

}


// ===== COMPILED SASS (sm_100) =====

	.target	sm_100

	.elftype	@"ET_EXEC"


//--------------------- .note.nv.tkinfo           --------------------------
	.section	.note.nv.tkinfo,"",@"SHT_NOTE"
	.sectionflags	@"SHF_NOTE_NV_TKINFO"
	.tkinfo
        /*0018*/ 	.word	0x00000002
        /*0030*/ 	.string	""
        /*0030*/ 	.string	"ptxas"
        /*0030*/ 	.string	"Cuda compilation tools, release 13.0, V13.0.88"
        /*0030*/ 	.string	"Build cuda_13.0.r13.0/compiler.36424714_0"
        /*0030*/ 	.string	"-arch sm_100 -m 64 "



//--------------------- .note.nv.cuinfo           --------------------------
	.section	.note.nv.cuinfo,"",@"SHT_NOTE"
	.sectionflags	@"SHF_NOTE_NV_CUINFO"
        /*0018*/ 	.short	0x0002
        /*001a*/ 	.short	0x0064
        /*001c*/ 	.short	0x0082
	.zero		2


//--------------------- .nv.info                  --------------------------
	.section	.nv.info,"",@"SHT_CUDA_INFO"
	.align	4


	//----- nvinfo : EIATTR_REGCOUNT
	.align		4
        /*0000*/ 	.byte	0x04, 0x2f
        /*0002*/ 	.short	(.L_2 - .L_1)
	.align		4
.L_1:
        /*0004*/ 	.word	index@(_Z6invertPiS_ii)
        /*0008*/ 	.word	0x00000018


	//----- nvinfo : EIATTR_FRAME_SIZE
	.align		4
.L_2:
        /*000c*/ 	.byte	0x04, 0x11
        /*000e*/ 	.short	(.L_4 - .L_3)
	.align		4
.L_3:
        /*0010*/ 	.word	index@(_Z6invertPiS_ii)
        /*0014*/ 	.word	0x00000008


	//----- nvinfo : EIATTR_REGCOUNT
	.align		4
.L_4:
        /*0018*/ 	.byte	0x04, 0x2f
        /*001a*/ 	.short	(.L_6 - .L_5)
	.align		4
.L_5:
        /*001c*/ 	.word	index@(_Z6smoothPiS_ii)
        /*0020*/ 	.word	0x00000004


	//----- nvinfo : EIATTR_FRAME_SIZE
	.align		4
.L_6:
        /*0024*/ 	.byte	0x04, 0x11
        /*0026*/ 	.short	(.L_8 - .L_7)
	.align		4
.L_7:
        /*0028*/ 	.word	index@(_Z6smoothPiS_ii)
        /*002c*/ 	.word	0x00000000


	//----- nvinfo : EIATTR_REGCOUNT
	.align		4
.L_8:
        /*0030*/ 	.byte	0x04, 0x2f
        /*0032*/ 	.short	(.L_10 - .L_9)
	.align		4
.L_9:
        /*0034*/ 	.word	index@(_Z6detectPiS_ii)
        /*0038*/ 	.word	0x00000004


	//----- nvinfo : EIATTR_FRAME_SIZE
	.align		4
.L_10:
        /*003c*/ 	.byte	0x04, 0x11
        /*003e*/ 	.short	(.L_12 - .L_11)
	.align		4
.L_11:
        /*0040*/ 	.word	index@(_Z6detectPiS_ii)
        /*0044*/ 	.word	0x00000000


	//----- nvinfo : EIATTR_REGCOUNT
	.align		4
.L_12:
        /*0048*/ 	.byte	0x04, 0x2f
        /*004a*/ 	.short	(.L_14 - .L_13)
	.align		4
.L_13:
        /*004c*/ 	.word	index@(_Z7enhancePiS_ii)
        /*0050*/ 	.word	0x00000004


	//----- nvinfo : EIATTR_FRAME_SIZE
	.align		4
.L_14:
        /*0054*/ 	.byte	0x04, 0x11
        /*0056*/ 	.short	(.L_16 - .L_15)
	.align		4
.L_15:
        /*0058*/ 	.word	index@(_Z7enhancePiS_ii)
        /*005c*/ 	.word	0x00000000


	//----- nvinfo : EIATTR_MIN_STACK_SIZE
	.align		4
.L_16:
        /*0060*/ 	.byte	0x04, 0x12
        /*0062*/ 	.short	(.L_18 - .L_17)
	.align		4
.L_17:
        /*0064*/ 	.word	index@(_Z7enhancePiS_ii)
        /*0068*/ 	.word	0x00000000


	//----- nvinfo : EIATTR_MIN_STACK_SIZE
	.align		4
.L_18:
        /*006c*/ 	.byte	0x04, 0x12
        /*006e*/ 	.short	(.L_20 - .L_19)
	.align		4
.L_19:
        /*0070*/ 	.word	index@(_Z6detectPiS_ii)
        /*0074*/ 	.word	0x00000000


	//----- nvinfo : EIATTR_MIN_STACK_SIZE
	.align		4
.L_20:
        /*0078*/ 	.byte	0x04, 0x12
        /*007a*/ 	.short	(.L_22 - .L_21)
	.align		4
.L_21:
        /*007c*/ 	.word	index@(_Z6smoothPiS_ii)
        /*0080*/ 	.word	0x00000000


	//----- nvinfo : EIATTR_MIN_STACK_SIZE
	.align		4
.L_22:
        /*0084*/ 	.byte	0x04, 0x12
        /*0086*/ 	.short	(.L_24 - .L_23)
	.align		4
.L_23:
        /*0088*/ 	.word	index@(_Z6invertPiS_ii)
        /*008c*/ 	.word	0x00000008
.L_24:


//--------------------- .nv.compat                --------------------------
	.section	.nv.compat,"",@"SHT_CUDA_COMPAT_INFO"
	.align	4
        /*0000*/ 	.byte	0x02, 0x09, 0x00, 0x00, 0x02, 0x02, 0x01, 0x00, 0x02, 0x05, 0x05, 0x00, 0x03, 0x07, 0x01, 0x01
        /*0010*/ 	.byte	0x02, 0x03, 0x00, 0x00, 0x02, 0x06, 0x01, 0x00, 0x04, 0x0b, 0x08, 0x00, 0x09, 0x00, 0x00, 0x00
        /*0020*/ 	.byte	0x00, 0x00, 0x00, 0x00


//--------------------- .nv.info._Z7enhancePiS_ii --------------------------
	.section	.nv.info._Z7enhancePiS_ii,"",@"SHT_CUDA_INFO"
	.sectionflags	@""
	.align	4


	//----- nvinfo : EIATTR_CUDA_API_VERSION
	.align		4
        /*0000*/ 	.byte	0x04, 0x37
        /*0002*/ 	.short	(.L_26 - .L_25)
.L_25:
        /*0004*/ 	.word	0x00000082


	//----- nvinfo : EIATTR_KPARAM_INFO
	.align		4
.L_26:
        /*0008*/ 	.byte	0x04, 0x17
        /*000a*/ 	.short	(.L_28 - .L_27)
.L_27:
        /*000c*/ 	.word	0x00000000
        /*0010*/ 	.short	0x0003
        /*0012*/ 	.short	0x0014
        /*0014*/ 	.byte	0x00, 0xf0, 0x11, 0x00


	//----- nvinfo : EIATTR_KPARAM_INFO
	.align		4
.L_28:
        /*0018*/ 	.byte	0x04, 0x17
        /*001a*/ 	.short	(.L_30 - .L_29)
.L_29:
        /*001c*/ 	.word	0x00000000
        /*0020*/ 	.short	0x0002
        /*0022*/ 	.short	0x0010
        /*0024*/ 	.byte	0x00, 0xf0, 0x11, 0x00


	//----- nvinfo : EIATTR_KPARAM_INFO
	.align		4
.L_30:
        /*0028*/ 	.byte	0x04, 0x17
        /*002a*/ 	.short	(.L_32 - .L_31)
.L_31:
        /*002c*/ 	.word	0x00000000
        /*0030*/ 	.short	0x0001
        /*0032*/ 	.short	0x0008
        /*0034*/ 	.byte	0x00, 0xf5, 0x21, 0x00


	//----- nvinfo : EIATTR_KPARAM_INFO
	.align		4
.L_32:
        /*0038*/ 	.byte	0x04, 0x17
        /*003a*/ 	.short	(.L_34 - .L_33)
.L_33:
        /*003c*/ 	.word	0x00000000
        /*0040*/ 	.short	0x0000
        /*0042*/ 	.short	0x0000
        /*0044*/ 	.byte	0x00, 0xf5, 0x21, 0x00


	//----- nvinfo : EIATTR_SPARSE_MMA_MASK
	.align		4
.L_34:
        /*0048*/ 	.byte	0x03, 0x50
        /*004a*/ 	.short	0x0000


	//----- nvinfo : EIATTR_MAXREG_COUNT
	.align		4
        /*004c*/ 	.byte	0x03, 0x1b
        /*004e*/ 	.short	0x00ff


	//----- nvinfo : EIATTR_MERCURY_ISA_VERSION
	.align		4
        /*0050*/ 	.byte	0x03, 0x5f
        /*0052*/ 	.short	0x0101


	//----- nvinfo : EIATTR_VRC_CTA_INIT_COUNT
	.align		4
        /*0054*/ 	.byte	0x02, 0x4a
	.zero		1
	.zero		1


	//----- nvinfo : EIATTR_EXIT_INSTR_OFFSETS
	.align		4
        /*0058*/ 	.byte	0x04, 0x1c
        /*005a*/ 	.short	(.L_36 - .L_35)


	//   ....[0]....
.L_35:
        /*005c*/ 	.word	0x00000010


	//----- nvinfo : EIATTR_CBANK_PARAM_SIZE
	.align		4
.L_36:
        /*0060*/ 	.byte	0x03, 0x19
        /*0062*/ 	.short	0x0018


	//----- nvinfo : EIATTR_PARAM_CBANK
	.align		4
        /*0064*/ 	.byte	0x04, 0x0a
        /*0066*/ 	.short	(.L_38 - .L_37)
	.align		4
.L_37:
        /*0068*/ 	.word	index@(.nv.constant0._Z7enhancePiS_ii)
        /*006c*/ 	.short	0x0380
        /*006e*/ 	.short	0x0018


	//----- nvinfo : EIATTR_SW_WAR
	.align		4
.L_38:
        /*0070*/ 	.byte	0x04, 0x36
        /*0072*/ 	.short	(.L_40 - .L_39)
.L_39:
        /*0074*/ 	.word	0x00000008
.L_40:


//--------------------- .nv.info._Z6detectPiS_ii  --------------------------
	.section	.nv.info._Z6detectPiS_ii,"",@"SHT_CUDA_INFO"
	.sectionflags	@""
	.align	4


	//----- nvinfo : EIATTR_CUDA_API_VERSION
	.align		4
        /*0000*/ 	.byte	0x04, 0x37
        /*0002*/ 	.short	(.L_42 - .L_41)
.L_41:
        /*0004*/ 	.word	0x00000082


	//----- nvinfo : EIATTR_KPARAM_INFO
	.align		4
.L_42:
        /*0008*/ 	.byte	0x04, 0x17
        /*000a*/ 	.short	(.L_44 - .L_43)
.L_43:
        /*000c*/ 	.word	0x00000000
        /*0010*/ 	.short	0x0003
        /*0012*/ 	.short	0x0014
        /*0014*/ 	.byte	0x00, 0xf0, 0x11, 0x00


	//----- nvinfo : EIATTR_KPARAM_INFO
	.align		4
.L_44:
        /*0018*/ 	.byte	0x04, 0x17
        /*001a*/ 	.short	(.L_46 - .L_45)
.L_45:
        /*001c*/ 	.word	0x00000000
        /*0020*/ 	.short	0x0002
        /*0022*/ 	.short	0x0010
        /*0024*/ 	.byte	0x00, 0xf0, 0x11, 0x00


	//----- nvinfo : EIATTR_KPARAM_INFO
	.align		4
.L_46:
        /*0028*/ 	.byte	0x04, 0x17
        /*002a*/ 	.short	(.L_48 - .L_47)
.L_47:
        /*002c*/ 	.word	0x00000000
        /*0030*/ 	.short	0x0001
        /*0032*/ 	.short	0x0008
        /*0034*/ 	.byte	0x00, 0xf5, 0x21, 0x00


	//----- nvinfo : EIATTR_KPARAM_INFO
	.align		4
.L_48:
        /*0038*/ 	.byte	0x04, 0x17
        /*003a*/ 	.short	(.L_50 - .L_49)
.L_49:
        /*003c*/ 	.word	0x00000000
        /*0040*/ 	.short	0x0000
        /*0042*/ 	.short	0x0000
        /*0044*/ 	.byte	0x00, 0xf5, 0x21, 0x00


	//----- nvinfo : EIATTR_SPARSE_MMA_MASK
	.align		4
.L_50:
        /*0048*/ 	.byte	0x03, 0x50
        /*004a*/ 	.short	0x0000


	//----- nvinfo : EIATTR_MAXREG_COUNT
	.align		4
        /*004c*/ 	.byte	0x03, 0x1b
        /*004e*/ 	.short	0x00ff


	//----- nvinfo : EIATTR_MERCURY_ISA_VERSION
	.align		4
        /*0050*/ 	.byte	0x03, 0x5f
        /*0052*/ 	.short	0x0101


	//----- nvinfo : EIATTR_VRC_CTA_INIT_COUNT
	.align		4
        /*0054*/ 	.byte	0x02, 0x4a
	.zero		1
	.zero		1


	//----- nvinfo : EIATTR_EXIT_INSTR_OFFSETS
	.align		4
        /*0058*/ 	.byte	0x04, 0x1c
        /*005a*/ 	.short	(.L_52 - .L_51)


	//   ....[0]....
.L_51:
        /*005c*/ 	.word	0x00000010


	//----- nvinfo : EIATTR_CBANK_PARAM_SIZE
	.align		4
.L_52:
        /*0060*/ 	.byte	0x03, 0x19
        /*0062*/ 	.short	0x0018


	//----- nvinfo : EIATTR_PARAM_CBANK
	.align		4
        /*0064*/ 	.byte	0x04, 0x0a
        /*0066*/ 	.short	(.L_54 - .L_53)
	.align		4
.L_53:
        /*0068*/ 	.word	index@(.nv.constant0._Z6detectPiS_ii)
        /*006c*/ 	.short	0x0380
        /*006e*/ 	.short	0x0018


	//----- nvinfo : EIATTR_SW_WAR
	.align		4
.L_54:
        /*0070*/ 	.byte	0x04, 0x36
        /*0072*/ 	.short	(.L_56 - .L_55)
.L_55:
        /*0074*/ 	.word	0x00000008
.L_56:


//--------------------- .nv.info._Z6smoothPiS_ii  --------------------------
	.section	.nv.info._Z6smoothPiS_ii,"",@"SHT_CUDA_INFO"
	.sectionflags	@""
	.align	4


	//----- nvinfo : EIATTR_CUDA_API_VERSION
	.align		4
        /*0000*/ 	.byte	0x04, 0x37
        /*0002*/ 	.short	(.L_58 - .L_57)
.L_57:
        /*0004*/ 	.word	0x00000082


	//----- nvinfo : EIATTR_KPARAM_INFO
	.align		4
.L_58:
        /*0008*/ 	.byte	0x04, 0x17
        /*000a*/ 	.short	(.L_60 - .L_59)
.L_59:
        /*000c*/ 	.word	0x00000000
        /*0010*/ 	.short	0x0003
        /*0012*/ 	.short	0x0014
        /*0014*/ 	.byte	0x00, 0xf0, 0x11, 0x00


	//----- nvinfo : EIATTR_KPARAM_INFO
	.align		4
.L_60:
        /*0018*/ 	.byte	0x04, 0x17
        /*001a*/ 	.short	(.L_62 - .L_61)
.L_61:
        /*001c*/ 	.word	0x00000000
        /*0020*/ 	.short	0x0002
        /*0022*/ 	.short	0x0010
        /*0024*/ 	.byte	0x00, 0xf0, 0x11, 0x00


	//----- nvinfo : EIATTR_KPARAM_INFO
	.align		4
.L_62:
        /*0028*/ 	.byte	0x04, 0x17
        /*002a*/ 	.short	(.L_64 - .L_63)
.L_63:
        /*002c*/ 	.word	0x00000000
        /*0030*/ 	.short	0x0001
        /*0032*/ 	.short	0x0008
        /*0034*/ 	.byte	0x00, 0xf5, 0x21, 0x00


	//----- nvinfo : EIATTR_KPARAM_INFO
	.align		4
.L_64:
        /*0038*/ 	.byte	0x04, 0x17
        /*003a*/ 	.short	(.L_66 - .L_65)
.L_65:
        /*003c*/ 	.word	0x00000000
        /*0040*/ 	.short	0x0000
        /*0042*/ 	.short	0x0000
        /*0044*/ 	.byte	0x00, 0xf5, 0x21, 0x00


	//----- nvinfo : EIATTR_SPARSE_MMA_MASK
	.align		4
.L_66:
        /*0048*/ 	.byte	0x03, 0x50
        /*004a*/ 	.short	0x0000


	//----- nvinfo : EIATTR_MAXREG_COUNT
	.align		4
        /*004c*/ 	.byte	0x03, 0x1b
        /*004e*/ 	.short	0x00ff


	//----- nvinfo : EIATTR_MERCURY_ISA_VERSION
	.align		4
        /*0050*/ 	.byte	0x03, 0x5f
        /*0052*/ 	.short	0x0101


	//----- nvinfo : EIATTR_VRC_CTA_INIT_COUNT
	.align		4
        /*0054*/ 	.byte	0x02, 0x4a
	.zero		1
	.zero		1


	//----- nvinfo : EIATTR_EXIT_INSTR_OFFSETS
	.align		4
        /*0058*/ 	.byte	0x04, 0x1c
        /*005a*/ 	.short	(.L_68 - .L_67)


	//   ....[0]....
.L_67:
        /*005c*/ 	.word	0x00000010


	//----- nvinfo : EIATTR_CBANK_PARAM_SIZE
	.align		4
.L_68:
        /*0060*/ 	.byte	0x03, 0x19
        /*0062*/ 	.short	0x0018


	//----- nvinfo : EIATTR_PARAM_CBANK
	.align		4
        /*0064*/ 	.byte	0x04, 0x0a
        /*0066*/ 	.short	(.L_70 - .L_69)
	.align		4
.L_69:
        /*0068*/ 	.word	index@(.nv.constant0._Z6smoothPiS_ii)
        /*006c*/ 	.short	0x0380
        /*006e*/ 	.short	0x0018


	//----- nvinfo : EIATTR_SW_WAR
	.align		4
.L_70:
        /*0070*/ 	.byte	0x04, 0x36
        /*0072*/ 	.short	(.L_72 - .L_71)
.L_71:
        /*0074*/ 	.word	0x00000008
.L_72:


//--------------------- .nv.info._Z6invertPiS_ii  --------------------------
	.section	.nv.info._Z6invertPiS_ii,"",@"SHT_CUDA_INFO"
	.sectionflags	@""
	.align	4


	//----- nvinfo : EIATTR_CUDA_API_VERSION
	.align		4
        /*0000*/ 	.byte	0x04, 0x37
        /*0002*/ 	.short	(.L_74 - .L_73)
.L_73:
        /*0004*/ 	.word	0x00000082


	//----- nvinfo : EIATTR_KPARAM_INFO
	.align		4
.L_74:
        /*0008*/ 	.byte	0x04, 0x17
        /*000a*/ 	.short	(.L_76 - .L_75)
.L_75:
        /*000c*/ 	.word	0x00000000
        /*0010*/ 	.short	0x0003
        /*0012*/ 	.short	0x0014
        /*0014*/ 	.byte	0x00, 0xf0, 0x11, 0x00


	//----- nvinfo : EIATTR_KPARAM_INFO
	.align		4
.L_76:
        /*0018*/ 	.byte	0x04, 0x17
        /*001a*/ 	.short	(.L_78 - .L_77)
.L_77:
        /*001c*/ 	.word	0x00000000
        /*0020*/ 	.short	0x0002
        /*0022*/ 	.short	0x0010
        /*0024*/ 	.byte	0x00, 0xf0, 0x11, 0x00


	//----- nvinfo : EIATTR_KPARAM_INFO
	.align		4
.L_78:
        /*0028*/ 	.byte	0x04, 0x17
        /*002a*/ 	.short	(.L_80 - .L_79)
.L_79:
        /*002c*/ 	.word	0x00000000
        /*0030*/ 	.short	0x0001
        /*0032*/ 	.short	0x0008
        /*0034*/ 	.byte	0x00, 0xf5, 0x21, 0x00


	//----- nvinfo : EIATTR_KPARAM_INFO
	.align		4
.L_80:
        /*0038*/ 	.byte	0x04, 0x17
        /*003a*/ 	.short	(.L_82 - .L_81)
.L_81:
        /*003c*/ 	.word	0x00000000
        /*0040*/ 	.short	0x0000
        /*0042*/ 	.short	0x0000
        /*0044*/ 	.byte	0x00, 0xf5, 0x21, 0x00


	//----- nvinfo : EIATTR_SPARSE_MMA_MASK
	.align		4
.L_82:
        /*0048*/ 	.byte	0x03, 0x50
        /*004a*/ 	.short	0x0000


	//----- nvinfo : EIATTR_MAXREG_COUNT
	.align		4
        /*004c*/ 	.byte	0x03, 0x1b
        /*004e*/ 	.short	0x00ff


	//----- nvinfo : EIATTR_EXTERNS
	.align		4
        /*0050*/ 	.byte	0x04, 0x0f
        /*0052*/ 	.short	(.L_84 - .L_83)


	//   ....[0]....
	.align		4
.L_83:
        /*0054*/ 	.word	index@(vprintf)


	//----- nvinfo : EIATTR_MERCURY_ISA_VERSION
	.align		4
.L_84:
        /*0058*/ 	.byte	0x03, 0x5f
        /*005a*/ 	.short	0x0101


	//----- nvinfo : EIATTR_VRC_CTA_INIT_COUNT
	.align		4
        /*005c*/ 	.byte	0x02, 0x4a
	.zero		1
	.zero		1


	//----- nvinfo : EIATTR_SYSCALL_OFFSETS
	.align		4
        /*0060*/ 	.byte	0x04, 0x46
        /*0062*/ 	.short	(.L_86 - .L_85)


	//   ....[0]....
.L_85:
        /*0064*/ 	.word	0x00000160


	//----- nvinfo : EIATTR_EXIT_INSTR_OFFSETS
	.align		4
.L_86:
        /*0068*/ 	.byte	0x04, 0x1c
        /*006a*/ 	.short	(.L_88 - .L_87)


	//   ....[0]....
.L_87:
        /*006c*/ 	.word	0x000001b0


	//   ....[1]....
        /*0070*/ 	.word	0x00000200


	//   ....[2]....
        /*0074*/ 	.word	0x000002a0


	//----- nvinfo : EIATTR_CRS_STACK_SIZE
	.align		4
.L_88:
        /*0078*/ 	.byte	0x04, 0x1e
        /*007a*/ 	.short	(.L_90 - .L_89)
.L_89:
        /*007c*/ 	.word	0x00000000


	//----- nvinfo : EIATTR_CBANK_PARAM_SIZE
	.align		4
.L_90:
        /*0080*/ 	.byte	0x03, 0x19
        /*0082*/ 	.short	0x0018


	//----- nvinfo : EIATTR_PARAM_CBANK
	.align		4
        /*0084*/ 	.byte	0x04, 0x0a
        /*0086*/ 	.short	(.L_92 - .L_91)
	.align		4
.L_91:
        /*0088*/ 	.word	index@(.nv.constant0._Z6invertPiS_ii)
        /*008c*/ 	.short	0x0380
        /*008e*/ 	.short	0x0018


	//----- nvinfo : EIATTR_SW_WAR
	.align		4
.L_92:
        /*0090*/ 	.byte	0x04, 0x36
        /*0092*/ 	.short	(.L_94 - .L_93)
.L_93:
        /*0094*/ 	.word	0x00000008
.L_94:


//--------------------- .nv.callgraph             --------------------------
	.section	.nv.callgraph,"",@"SHT_CUDA_CALLGRAPH"
	.align	4
	.sectionentsize	8
	.align		4
        /*0000*/ 	.word	0x00000000
	.align		4
        /*0004*/ 	.word	0xffffffff
	.align		4
        /*0008*/ 	.word	index@(_Z6invertPiS_ii)
	.align		4
        /*000c*/ 	.word	index@(vprintf)
	.align		4
        /*0010*/ 	.word	0x00000000
	.align		4
        /*0014*/ 	.word	0xfffffffe
	.align		4
        /*0018*/ 	.word	0x00000000
	.align		4
        /*001c*/ 	.word	0xfffffffd
	.align		4
        /*0020*/ 	.word	0x00000000
	.align		4
        /*0024*/ 	.word	0xfffffffc


//--------------------- .nv.constant4             --------------------------
	.section	.nv.constant4,"a",@progbits
	.align	8
	.align		8
.nv.constant4:
        /*0000*/ 	.dword	$str
	.align		8
        /*0008*/ 	.dword	vprintf


//--------------------- .text._Z7enhancePiS_ii    --------------------------
	.section	.text._Z7enhancePiS_ii,"ax",@progbits
	.align	128
        .global         _Z7enhancePiS_ii
        .type           _Z7enhancePiS_ii,@function
        .size           _Z7enhancePiS_ii,(.L_x_5 - _Z7enhancePiS_ii)
        .other          _Z7enhancePiS_ii,@"STO_CUDA_ENTRY STV_DEFAULT"
_Z7enhancePiS_ii:
.text._Z7enhancePiS_ii:
[----:B------:R-:W-:Y:S01]  /*0000*/  LDC R1, c[0x0][0x37c] ;  /* 0x0000df00ff017b82 */ /* 0x000fe20000000800 */
[----:B------:R-:W-:Y:S05]  /*0010*/  EXIT ;  /* 0x000000000000794d */ /* 0x000fea0003800000 */
.L_x_0:
[----:B------:R-:W-:-:S00]  /*0020*/  BRA `(.L_x_0) ;  /* 0xfffffffc00fc7947 */ /* 0x000fc0000383ffff */
[----:B------:R-:W-:-:S00]  /*0030*/  NOP ;  /* 0x0000000000007918 */ /* 0x000fc00000000000 */
        /* <DEDUP_REMOVED lines=12> */
.L_x_5:


//--------------------- .text._Z6detectPiS_ii     --------------------------
	.section	.text._Z6detectPiS_ii,"ax",@progbits
	.align	128
        .global         _Z6detectPiS_ii
        .type           _Z6detectPiS_ii,@function
        .size           _Z6detectPiS_ii,(.L_x_6 - _Z6detectPiS_ii)
        .other          _Z6detectPiS_ii,@"STO_CUDA_ENTRY STV_DEFAULT"
_Z6detectPiS_ii:
.text._Z6detectPiS_ii:
[----:B------:R-:W-:Y:S01]  /*0000*/  LDC R1, c[0x0][0x37c] ;  /* 0x0000df00ff017b82 */ /* 0x000fe20000000800 */
[----:B------:R-:W-:Y:S05]  /*0010*/  EXIT ;  /* 0x000000000000794d */ /* 0x000fea0003800000 */
.L_x_1:
        /* <DEDUP_REMOVED lines=14> */
.L_x_6:


//--------------------- .text._Z6smoothPiS_ii     --------------------------
	.section	.text._Z6smoothPiS_ii,"ax",@progbits
	.align	128
        .global         _Z6smoothPiS_ii
        .type           _Z6smoothPiS_ii,@function
        .size           _Z6smoothPiS_ii,(.L_x_7 - _Z6smoothPiS_ii)
        .other          _Z6smoothPiS_ii,@"STO_CUDA_ENTRY STV_DEFAULT"
_Z6smoothPiS_ii:
.text._Z6smoothPiS_ii:
[----:B------:R-:W-:Y:S01]  /*0000*/  LDC R1, c[0x0][0x37c] ;  /* 0x0000df00ff017b82 */ /* 0x000fe20000000800 */
[----:B------:R-:W-:Y:S05]  /*0010*/  EXIT ;  /* 0x000000000000794d */ /* 0x000fea0003800000 */
.L_x_2:
        /* <DEDUP_REMOVED lines=14> */
.L_x_7:


//--------------------- .text._Z6invertPiS_ii     --------------------------
	.section	.text._Z6invertPiS_ii,"ax",@progbits
	.align	128
        .global         _Z6invertPiS_ii
        .type           _Z6invertPiS_ii,@function
        .size           _Z6invertPiS_ii,(.L_x_8 - _Z6invertPiS_ii)
        .other          _Z6invertPiS_ii,@"STO_CUDA_ENTRY STV_DEFAULT"
_Z6invertPiS_ii:
.text._Z6invertPiS_ii:
[----:B------:R-:W0:Y:S08]  /*0000*/  LDC R1, c[0x0][0x37c] ;  /* 0x0000df00ff017b82 */ /* 0x000e300000000800 */
[----:B------:R-:W1:Y:S01]  /*0010*/  LDC R10, c[0x0][0x390] ;  /* 0x0000e400ff0a7b82 */ /* 0x000e620000000800 */
[----:B------:R-:W2:Y:S01]  /*0020*/  S2R R17, SR_TID.Y ;  /* 0x0000000000117919 */ /* 0x000ea20000002200 */
[----:B------:R-:W3:Y:S01]  /*0030*/  LDCU UR5, c[0x0][0x2fc] ;  /* 0x00005f80ff0577ac */ /* 0x000ee20008000800 */
[----:B0-----:R-:W-:Y:S01]  /*0040*/  VIADD R1, R1, 0xfffffff8 ;  /* 0xfffffff801017836 */ /* 0x001fe20000000000 */
[----:B------:R-:W-:Y:S01]  /*0050*/  MOV R0, 0x8 ;  /* 0x0000000800007802 */ /* 0x000fe20000000f00 */
[----:B------:R-:W0:Y:S01]  /*0060*/  S2R R2, SR_TID.X ;  /* 0x0000000000027919 */ /* 0x000e220000002100 */
[----:B------:R-:W4:Y:S02]  /*0070*/  LDCU UR4, c[0x0][0x2f8] ;  /* 0x00005f00ff0477ac */ /* 0x000f240008000800 */
[----:B------:R-:W0:Y:S01]  /*0080*/  LDC R3, c[0x0][0x360] ;  /* 0x0000d800ff037b82 */ /* 0x000e220000000800 */
[----:B------:R-:W5:Y:S07]  /*0090*/  LDCU.64 UR8, c[0x4][URZ] ;  /* 0x01000000ff0877ac */ /* 0x000f6e0008000a00 */
[----:B------:R-:W2:Y:S08]  /*00a0*/  S2UR UR7, SR_CTAID.Y ;  /* 0x00000000000779c3 */ /* 0x000eb00000002600 */
[----:B------:R-:W2:Y:S01]  /*00b0*/  LDC R4, c[0x0][0x364] ;  /* 0x0000d900ff047b82 */ /* 0x000ea20000000800 */
[----:B-1----:R1:W-:Y:S01]  /*00c0*/  STL [R1], R10 ;  /* 0x0000000a01007387 */ /* 0x0023e20000100800 */
[----:B----4-:R-:W-:-:S02]  /*00d0*/  IADD3 R6, P0, PT, R1, UR4, RZ ;  /* 0x0000000401067c10 */ /* 0x010fc4000ff1e0ff */
[----:B-----5:R-:W-:-:S03]  /*00e0*/  MOV R5, UR9 ;  /* 0x0000000900057c02 */ /* 0x020fc60008000f00 */
[----:B---3--:R-:W-:Y:S01]  /*00f0*/  IMAD.X R7, RZ, RZ, UR5, P0 ;  /* 0x00000005ff077e24 */ /* 0x008fe200080e06ff */
[----:B------:R-:W0:Y:S08]  /*0100*/  S2UR UR6, SR_CTAID.X ;  /* 0x00000000000679c3 */ /* 0x000e300000002500 */
[----:B------:R1:W3:Y:S01]  /*0110*/  LDC.64 R8, c[0x4][R0] ;  /* 0x0100000000087b82 */ /* 0x0002e20000000a00 */
[----:B--2---:R-:W-:-:S02]  /*0120*/  IMAD R17, R4, UR7, R17 ;  /* 0x0000000704117c24 */ /* 0x004fc4000f8e0211 */
[----:B------:R-:W-:Y:S02]  /*0130*/  IMAD.U32 R4, RZ, RZ, UR8 ;  /* 0x00000008ff047e24 */ /* 0x000fe4000f8e00ff */
[----:B01----:R-:W-:-:S07]  /*0140*/  IMAD R2, R3, UR6, R2 ;  /* 0x0000000603027c24 */ /* 0x003fce000f8e0202 */
[----:B------:R-:W-:-:S07]  /*0150*/  LEPC R20, `(.L_x_3) ;  /* 0x000000001014794e */ /* 0x000fce0000000000 */
[----:B---3--:R-:W-:Y:S05]  /*0160*/  CALL.ABS.NOINC R8 ;  /* 0x0000000008007343 */ /* 0x008fea0003c00000 */
.L_x_3:
[----:B------:R-:W0:Y:S02]  /*0170*/  LDC R0, c[0x0][0x390] ;  /* 0x0000e400ff007b82 */ /* 0x000e240000000800 */
[----:B0-----:R-:W-:-:S04]  /*0180*/  IADD3 R3, PT, PT, R0, -0x1, RZ ;  /* 0xffffffff00037810 */ /* 0x001fc80007ffe0ff */
[----:B------:R-:W-:-:S04]  /*0190*/  ISETP.GE.AND P0, PT, R2, R3, PT ;  /* 0x000000030200720c */ /* 0x000fc80003f06270 */
[----:B------:R-:W-:-:S13]  /*01a0*/  ISETP.LT.OR P0, PT, R2, 0x1, P0 ;  /* 0x000000010200780c */ /* 0x000fda0000701670 */
[----:B------:R-:W-:Y:S05]  /*01b0*/  @P0 EXIT ;  /* 0x000000000000094d */ /* 0x000fea0003800000 */
[----:B------:R-:W0:Y:S02]  /*01c0*/  LDCU UR4, c[0x0][0x394] ;  /* 0x00007280ff0477ac */ /* 0x000e240008000800 */
[----:B0-----:R-:W-:-:S06]  /*01d0*/  UIADD3 UR4, UPT, UPT, UR4, -0x1, URZ ;  /* 0xffffffff04047890 */ /* 0x001fcc000fffe0ff */
[----:B------:R-:W-:-:S04]  /*01e0*/  ISETP.GE.AND P0, PT, R17, UR4, PT ;  /* 0x0000000411007c0c */ /* 0x000fc8000bf06270 */
[----:B------:R-:W-:-:S13]  /*01f0*/  ISETP.EQ.OR P0, PT, R17, RZ, P0 ;  /* 0x000000ff1100720c */ /* 0x000fda0000702670 */
[----:B------:R-:W-:Y:S05]  /*0200*/  @P0 EXIT ;  /* 0x000000000000094d */ /* 0x000fea0003800000 */
[----:B------:R-:W0:Y:S01]  /*0210*/  LDC.64 R4, c[0x0][0x380] ;  /* 0x0000e000ff047b82 */ /* 0x000e220000000a00 */
[----:B------:R-:W1:Y:S01]  /*0220*/  LDCU.64 UR4, c[0x0][0x358] ;  /* 0x00006b00ff0477ac */ /* 0x000e620008000a00 */
[----:B------:R-:W-:-:S04]  /*0230*/  IMAD R17, R17, R0, R2 ;  /* 0x0000000011117224 */ /* 0x000fc800078e0202 */
[C---:B0-----:R-:W-:Y:S02]  /*0240*/  IMAD.WIDE R2, R17.reuse, 0x4, R4 ;  /* 0x0000000411027825 */ /* 0x041fe400078e0204 */
[----:B------:R-:W0:Y:S04]  /*0250*/  LDC.64 R4, c[0x0][0x388] ;  /* 0x0000e200ff047b82 */ /* 0x000e280000000a00 */
[----:B-1----:R-:W2:Y:S01]  /*0260*/  LDG.E R2, desc[UR4][R2.64] ;  /* 0x0000000402027981 */ /* 0x002ea2000c1e1900 */
[----:B0-----:R-:W-:Y:S01]  /*0270*/  IMAD.WIDE R4, R17, 0x4, R4 ;  /* 0x0000000411047825 */ /* 0x001fe200078e0204 */
[----:B--2---:R-:W-:-:S05]  /*0280*/  IADD3 R7, PT, PT, -R2, 0xff, RZ ;  /* 0x000000ff02077810 */ /* 0x004fca0007ffe1ff */
[----:B------:R-:W-:Y:S01]  /*0290*/  STG.E desc[UR4][R4.64], R7 ;  /* 0x0000000704007986 */ /* 0x000fe2000c101904 */
[----:B------:R-:W-:Y:S05]  /*02a0*/  EXIT ;  /* 0x000000000000794d */ /* 0x000fea0003800000 */
.L_x_4:
        /* <DEDUP_REMOVED lines=13> */
.L_x_8:


//--------------------- .nv.global.init           --------------------------
	.section	.nv.global.init,"aw",@progbits
.nv.global.init:
	.type		$str,@object
	.size		$str,(.L_0 - $str)
$str:
        /*0000*/ 	.byte	0x25, 0x64, 0x0a, 0x00
.L_0:


//--------------------- .nv.shared.reserved.0     --------------------------
	.section	.nv.shared.reserved.0,"aw",@nobits
	.weak		__nv_reservedSMEM_offset_0_alias
	.size		__nv_reservedSMEM_offset_0_alias, 0, 64
	.other		__nv_reservedSMEM_offset_0_alias,@"STO_CUDA_RESERVED_SHARED STV_DEFAULT"
__nv_reservedSMEM_offset_0_alias:
	.zero		0
	.zero		64


//--------------------- .nv.constant0._Z7enhancePiS_ii --------------------------
	.section	.nv.constant0._Z7enhancePiS_ii,"a",@progbits
	.sectionflags	@""
	.align	4
.nv.constant0._Z7enhancePiS_ii:
	.zero		920


//--------------------- .nv.constant0._Z6detectPiS_ii --------------------------
	.section	.nv.constant0._Z6detectPiS_ii,"a",@progbits
	.sectionflags	@""
	.align	4
.nv.constant0._Z6detectPiS_ii:
	.zero		920


//--------------------- .nv.constant0._Z6smoothPiS_ii --------------------------
	.section	.nv.constant0._Z6smoothPiS_ii,"a",@progbits
	.sectionflags	@""
	.align	4
.nv.constant0._Z6smoothPiS_ii:
	.zero		920


//--------------------- .nv.constant0._Z6invertPiS_ii --------------------------
	.section	.nv.constant0._Z6invertPiS_ii,"a",@progbits
	.sectionflags	@""
	.align	4
.nv.constant0._Z6invertPiS_ii:
	.zero		920


//--------------------- SYMBOLS --------------------------

	.type		.nv.reservedSmem.offset0,@object
	.size		.nv.reservedSmem.offset0,0x4
	.type		vprintf,@function
